	.headerflags	@"EF_CUDA_TEXMODE_UNIFIED EF_CUDA_64BIT_ADDRESS EF_CUDA_ACCELERATORS EF_CUDA_SM90 EF_CUDA_VIRTUAL_SM(EF_CUDA_SM90)"
	.elftype	@"ET_EXEC"


//--------------------- .nv.info                  --------------------------
	.section	.nv.info,"",@"SHT_CUDA_INFO"
	.align	4


	//----- nvinfo : EIATTR_REGCOUNT
	.align		4
        /*0000*/ 	.byte	0x04, 0x2f
        /*0002*/ 	.short	(.L_2 - .L_1)
	.align		4
.L_1:
        /*0004*/ 	.word	index@(triton_poi_fused_convolution_gelu_7)
        /*0008*/ 	.word	0x00000014


	//----- nvinfo : EIATTR_MIN_STACK_SIZE
	.align		4
.L_2:
        /*000c*/ 	.byte	0x04, 0x12
        /*000e*/ 	.short	(.L_4 - .L_3)
	.align		4
.L_3:
        /*0010*/ 	.word	index@(triton_poi_fused_convolution_gelu_7)
        /*0014*/ 	.word	0x00000000


	//----- nvinfo : EIATTR_FRAME_SIZE
	.align		4
.L_4:
        /*0018*/ 	.byte	0x04, 0x11
        /*001a*/ 	.short	(.L_6 - .L_5)
	.align		4
.L_5:
        /*001c*/ 	.word	index@(triton_poi_fused_convolution_gelu_7)
        /*0020*/ 	.word	0x00000000


	//----- nvinfo : EIATTR_MIN_STACK_SIZE
	.align		4
.L_6:
        /*0024*/ 	.byte	0x04, 0x12
        /*0026*/ 	.short	(.L_8 - .L_7)
	.align		4
.L_7:
        /*0028*/ 	.word	index@(triton_poi_fused_convolution_gelu_7)
        /*002c*/ 	.word	0x00000000
.L_8:


//--------------------- .nv.info.triton_poi_fused_convolution_gelu_7 --------------------------
	.section	.nv.info.triton_poi_fused_convolution_gelu_7,"",@"SHT_CUDA_INFO"
	.sectionflags	@""
	.align	4


	//----- nvinfo : EIATTR_CUDA_API_VERSION
	.align		4
        /*0000*/ 	.byte	0x04, 0x37
        /*0002*/ 	.short	(.L_10 - .L_9)
.L_9:
        /*0004*/ 	.word	0x0000007c


	//----- nvinfo : EIATTR_KPARAM_INFO
	.align		4
.L_10:
        /*0008*/ 	.byte	0x04, 0x17
        /*000a*/ 	.short	(.L_12 - .L_11)
.L_11:
        /*000c*/ 	.word	0x00000000
        /*0010*/ 	.short	0x0003
        /*0012*/ 	.short	0x0018
        /*0014*/ 	.byte	0x00, 0xf0, 0x11, 0x00


	//----- nvinfo : EIATTR_KPARAM_INFO
	.align		4
.L_12:
        /*0018*/ 	.byte	0x04, 0x17
        /*001a*/ 	.short	(.L_14 - .L_13)
.L_13:
        /*001c*/ 	.word	0x00000000
        /*0020*/ 	.short	0x0002
        /*0022*/ 	.short	0x0010
        /*0024*/ 	.byte	0x00, 0xf4, 0x21, 0x00


	//----- nvinfo : EIATTR_KPARAM_INFO
	.align		4
.L_14:
        /*0028*/ 	.byte	0x04, 0x17
        /*002a*/ 	.short	(.L_16 - .L_15)
.L_15:
        /*002c*/ 	.word	0x00000000
        /*0030*/ 	.short	0x0001
        /*0032*/ 	.short	0x0008
        /*0034*/ 	.byte	0x00, 0xf4, 0x21, 0x00


	//----- nvinfo : EIATTR_KPARAM_INFO
	.align		4
.L_16:
        /*0038*/ 	.byte	0x04, 0x17
        /*003a*/ 	.short	(.L_18 - .L_17)
.L_17:
        /*003c*/ 	.word	0x00000000
        /*0040*/ 	.short	0x0000
        /*0042*/ 	.short	0x0000
        /*0044*/ 	.byte	0x00, 0xf4, 0x21, 0x00


	//----- nvinfo : EIATTR_SPARSE_MMA_MASK
	.align		4
.L_18:
        /*0048*/ 	.byte	0x03, 0x50
        /*004a*/ 	.short	0x0000


	//----- nvinfo : EIATTR_MAXREG_COUNT
	.align		4
        /*004c*/ 	.byte	0x03, 0x1b
        /*004e*/ 	.short	0x00ff


	//----- nvinfo : EIATTR_EXIT_INSTR_OFFSETS
	.align		4
        /*0050*/ 	.byte	0x04, 0x1c
        /*0052*/ 	.short	(.L_20 - .L_19)


	//   ....[0]....
.L_19:
        /*0054*/ 	.word	0x000005f0


	//   ....[1]....
        /*0058*/ 	.word	0x00000610


	//----- nvinfo : EIATTR_REQNTID
	.align		4
.L_20:
        /*005c*/ 	.byte	0x04, 0x10
        /*005e*/ 	.short	(.L_22 - .L_21)
.L_21:
        /*0060*/ 	.word	0x00000080
        /*0064*/ 	.word	0x00000001
        /*0068*/ 	.word	0x00000001


	//----- nvinfo : EIATTR_CBANK_PARAM_SIZE
	.align		4
.L_22:
        /*006c*/ 	.byte	0x03, 0x19
        /*006e*/ 	.short	0x001c


	//----- nvinfo : EIATTR_PARAM_CBANK
	.align		4
        /*0070*/ 	.byte	0x04, 0x0a
        /*0072*/ 	.short	(.L_24 - .L_23)
	.align		4
.L_23:
        /*0074*/ 	.word	index@(.nv.constant0.triton_poi_fused_convolution_gelu_7)
        /*0078*/ 	.short	0x0210
        /*007a*/ 	.short	0x001c


	//----- nvinfo : EIATTR_SW_WAR
	.align		4
.L_24:
        /*007c*/ 	.byte	0x04, 0x36
        /*007e*/ 	.short	(.L_26 - .L_25)
.L_25:
        /*0080*/ 	.word	0x00000008
.L_26:


//--------------------- .nv.callgraph             --------------------------
	.section	.nv.callgraph,"",@"SHT_CUDA_CALLGRAPH"
	.align	4
	.sectionentsize	8
	.align		4
        /*0000*/ 	.word	0x00000000
	.align		4
        /*0004*/ 	.word	0xffffffff
	.align		4
        /*0008*/ 	.word	0x00000000
	.align		4
        /*000c*/ 	.word	0xfffffffe
	.align		4
        /*0010*/ 	.word	0x00000000
	.align		4
        /*0014*/ 	.word	0xfffffffd
	.align		4
        /*0018*/ 	.word	0x00000000
	.align		4
        /*001c*/ 	.word	0xfffffffc


//--------------------- .nv.constant4             --------------------------
	.section	.nv.constant4,"a",@progbits
	.align	8
	.align		8
.nv.constant4:
        /*0000*/ 	.dword	_$_str


//--------------------- .text.triton_poi_fused_convolution_gelu_7 --------------------------
	.section	.text.triton_poi_fused_convolution_gelu_7,"ax",@progbits
	.align	128
        .global         triton_poi_fused_convolution_gelu_7
        .type           triton_poi_fused_convolution_gelu_7,@function
        .size           triton_poi_fused_convolution_gelu_7,(.L_x_1 - triton_poi_fused_convolution_gelu_7)
        .other          triton_poi_fused_convolution_gelu_7,@"STO_CUDA_ENTRY STV_DEFAULT"
triton_poi_fused_convolution_gelu_7:
.text.triton_poi_fused_convolution_gelu_7:
[----:B------:R-:W0:Y:S02]  /*0000*/  LDC R1, c[0x0][0x28] ;  /* 0x00000a00ff017b82 */ /* 0x000e240000000800 */
[----:B------:R-:W1:Y:S01]  /*0010*/  S2R R0, SR_TID.X ;  /* 0x0000000000007919 */ /* 0x000e620000002100 */
[----:B------:R-:W2:Y:S01]  /*0020*/  LDC.64 R10, c[0x0][0x218] ;  /* 0x00008600ff0a7b82 */ /* 0x000ea20000000a00 */
[----:B------:R-:W-:Y:S01]  /*0030*/  CS2R R6, SRZ ;  /* 0x0000000000067805 */ /* 0x000fe2000001ff00 */
[----:B------:R-:W-:Y:S01]  /*0040*/  ULDC.64 UR4, c[0x0][0x208] ;  /* 0x0000820000047ab9 */ /* 0x000fe20000000a00 */
[----:B------:R-:W3:Y:S01]  /*0050*/  S2R R5, SR_CTAID.X ;  /* 0x0000000000057919 */ /* 0x000ee20000002500 */
[----:B------:R-:W-:Y:S01]  /*0060*/  MOV R13, 0xb9f560b9 ;  /* 0xb9f560b9000d7802 */ /* 0x000fe20000000f00 */
[----:B------:R-:W-:Y:S02]  /*0070*/  HFMA2.MMA R15, -RZ, RZ, 0.958984375, -6.1690807342529296875e-05 ;  /* 0x3bac840bff0f7435 */ /* 0x000fe400000001ff */
[----:B------:R-:W-:Y:S01]  /*0080*/  HFMA2.MMA R12, -RZ, RZ, 0.470947265625, -12.46875 ;  /* 0x3789ca3cff0c7435 */ /* 0x000fe200000001ff */
[----:B------:R-:W-:Y:S01]  /*0090*/  MOV R14, 0xb9f560b9 ;  /* 0xb9f560b9000e7802 */ /* 0x000fe20000000f00 */
[----:B------:R-:W-:Y:S01]  /*00a0*/  IMAD.MOV.U32 R16, RZ, RZ, 0x3bac840b ;  /* 0x3bac840bff107424 */ /* 0x000fe200078e00ff */
[----:B------:R-:W-:Y:S01]  /*00b0*/  ULDC.64 UR6, c[0x0][0x220] ;  /* 0x0000880000067ab9 */ /* 0x000fe20000000a00 */
[----:B-1----:R-:W-:-:S02]  /*00c0*/  SHF.L.U32 R0, R0, 0x1, RZ ;  /* 0x0000000100007819 */ /* 0x002fc400000006ff */
[----:B---3--:R-:W-:Y:S02]  /*00d0*/  SHF.R.S32.HI R3, RZ, 0x17, R5 ;  /* 0x00000017ff037819 */ /* 0x008fe40000011405 */
[----:B------:R-:W-:Y:S02]  /*00e0*/  LOP3.LUT R0, R0, 0xfe, RZ, 0xc0, !PT ;  /* 0x000000fe00007812 */ /* 0x000fe400078ec0ff */
[----:B------:R-:W-:Y:S02]  /*00f0*/  SGXT R3, R3, 0x1 ;  /* 0x000000010303781a */ /* 0x000fe40000000200 */
[----:B------:R-:W-:-:S04]  /*0100*/  LEA R0, R5, R0, 0x8 ;  /* 0x0000000005007211 */ /* 0x000fc800078e40ff */
[----:B------:R-:W-:Y:S02]  /*0110*/  LEA.HI R4, R3, R0, RZ, 0x4 ;  /* 0x0000000003047211 */ /* 0x000fe400078f20ff */
[----:B------:R-:W1:Y:S01]  /*0120*/  LDC.64 R2, c[0x0][0x210] ;  /* 0x00008400ff027b82 */ /* 0x000e620000000a00 */
[----:B------:R-:W-:Y:S02]  /*0130*/  ISETP.GE.AND P0, PT, R0, 0x800, PT ;  /* 0x000008000000780c */ /* 0x000fe40003f06270 */
[----:B------:R-:W-:-:S04]  /*0140*/  SHF.R.S32.HI R4, RZ, 0x4, R4 ;  /* 0x00000004ff047819 */ /* 0x000fc80000011404 */
[----:B------:R-:W-:-:S04]  /*0150*/  LEA.HI R5, R4, R4, RZ, 0x5 ;  /* 0x0000000404057211 */ /* 0x000fc800078f28ff */
[----:B------:R-:W-:-:S05]  /*0160*/  LOP3.LUT R5, R5, 0xffffffe0, RZ, 0xc0, !PT ;  /* 0xffffffe005057812 */ /* 0x000fca00078ec0ff */
[----:B------:R-:W-:-:S04]  /*0170*/  IMAD.IADD R5, R4, 0x1, -R5 ;  /* 0x0000000104057824 */ /* 0x000fc800078e0a05 */
[----:B--2---:R-:W-:Y:S01]  /*0180*/  IMAD.WIDE R10, R5, 0x4, R10 ;  /* 0x00000004050a7825 */ /* 0x004fe200078e020a */
[----:B------:R-:W-:-:S03]  /*0190*/  CS2R R4, SRZ ;  /* 0x0000000000047805 */ /* 0x000fc6000001ff00 */
[----:B-1----:R-:W-:Y:S01]  /*01a0*/  IMAD.WIDE R2, R0, 0x4, R2 ;  /* 0x0000000400027825 */ /* 0x002fe200078e0202 */
[----:B------:R-:W2:Y:S04]  /*01b0*/  @!P0 LDG.E.EL R7, desc[UR4][R10.64] ;  /* 0x000000040a078981 */ /* 0x000ea8000c2e1900 */
[----:B------:R-:W2:Y:S04]  /*01c0*/  @!P0 LDG.E.64 R4, desc[UR4][R2.64] ;  /* 0x0000000402048981 */ /* 0x000ea8000c1e1b00 */
[----:B------:R1:W3:Y:S02]  /*01d0*/  @!P0 LDG.E.EL R6, desc[UR4][R10.64] ;  /* 0x000000040a068981 */ /* 0x0002e4000c2e1900 */
[----:B-1----:R-:W-:Y:S01]  /*01e0*/  HFMA2.MMA R11, -RZ, RZ, 0.470947265625, -12.46875 ;  /* 0x3789ca3cff0b7435 */ /* 0x002fe200000001ff */
[----:B--2---:R-:W-:-:S04]  /*01f0*/  FADD R4, R7, R4 ;  /* 0x0000000407047221 */ /* 0x004fc80000000000 */
[----:B------:R-:W-:Y:S01]  /*0200*/  FMUL R7, R4, 0.70710676908493041992 ;  /* 0x3f3504f304077820 */ /* 0x000fe20000400000 */
[----:B---3--:R-:W-:-:S03]  /*0210*/  FADD R5, R6, R5 ;  /* 0x0000000506057221 */ /* 0x008fc60000000000 */
[----:B------:R-:W-:Y:S01]  /*0220*/  FADD.FTZ R8, |R7|, -RZ ;  /* 0x800000ff07087221 */ /* 0x000fe20000010200 */
[----:B------:R-:W-:-:S04]  /*0230*/  FMUL R6, R5, 0.70710676908493041992 ;  /* 0x3f3504f305067820 */ /* 0x000fc80000400000 */
[----:B------:R-:W-:Y:S01]  /*0240*/  FSETP.GE.AND P1, PT, R8, 1.0029599666595458984, PT ;  /* 0x3f8060fe0800780b */ /* 0x000fe20003f26000 */
[----:B------:R-:W-:-:S05]  /*0250*/  FADD.FTZ R9, |R6|, -RZ ;  /* 0x800000ff06097221 */ /* 0x000fca0000010200 */
[----:B------:R-:W-:-:S07]  /*0260*/  FSETP.GE.AND P2, PT, R9, 1.0029599666595458984, PT ;  /* 0x3f8060fe0900780b */ /* 0x000fce0003f46000 */
[----:B------:R-:W-:Y:S01]  /*0270*/  @!P1 MOV R11, 0x38b1e96a ;  /* 0x38b1e96a000b9802 */ /* 0x000fe20000000f00 */
[----:B------:R-:W-:Y:S02]  /*0280*/  @!P1 IMAD.MOV.U32 R13, RZ, RZ, -0x45a8b2e0 ;  /* 0xba574d20ff0d9424 */ /* 0x000fe400078e00ff */
[----:B------:R-:W-:Y:S01]  /*0290*/  @!P1 FMUL R8, R7, R7 ;  /* 0x0000000707089220 */ /* 0x000fe20000400000 */
[----:B------:R-:W-:-:S03]  /*02a0*/  @!P1 MOV R15, 0x3baad5ea ;  /* 0x3baad5ea000f9802 */ /* 0x000fc60000000f00 */
[----:B------:R-:W-:Y:S01]  /*02b0*/  FFMA.FTZ R10, R8, R11, R13 ;  /* 0x0000000b080a7223 */ /* 0x000fe2000001000d */
[----:B------:R-:W-:Y:S01]  /*02c0*/  HFMA2.MMA R11, -RZ, RZ, -1.26171875, -2.110004425048828125e-05 ;  /* 0xbd0c8162ff0b7435 */ /* 0x000fe200000001ff */
[----:B------:R-:W-:Y:S01]  /*02d0*/  @!P2 MOV R14, 0xba574d20 ;  /* 0xba574d20000ea802 */ /* 0x000fe20000000f00 */
[----:B------:R-:W-:Y:S02]  /*02e0*/  @!P2 IMAD.MOV.U32 R12, RZ, RZ, 0x38b1e96a ;  /* 0x38b1e96aff0ca424 */ /* 0x000fe400078e00ff */
[----:B------:R-:W-:Y:S01]  /*02f0*/  @!P2 FMUL R9, R6, R6 ;  /* 0x000000060609a220 */ /* 0x000fe20000400000 */
[----:B------:R-:W-:Y:S01]  /*0300*/  FFMA.FTZ R10, R10, R8, R15 ;  /* 0x000000080a0a7223 */ /* 0x000fe2000001000f */
[----:B------:R-:W-:Y:S02]  /*0310*/  @!P1 MOV R11, 0xbcdc1be7 ;  /* 0xbcdc1be7000b9802 */ /* 0x000fe40000000f00 */
[----:B------:R-:W-:Y:S01]  /*0320*/  FFMA.FTZ R17, R9, R12, R14 ;  /* 0x0000000c09117223 */ /* 0x000fe2000001000e */
[----:B------:R-:W-:Y:S01]  /*0330*/  @!P2 MOV R16, 0x3baad5ea ;  /* 0x3baad5ea0010a802 */ /* 0x000fe20000000f00 */
[----:B------:R-:W-:Y:S01]  /*0340*/  IMAD.MOV.U32 R12, RZ, RZ, -0x42f37e9e ;  /* 0xbd0c8162ff0c7424 */ /* 0x000fe200078e00ff */
[----:B------:R-:W-:Y:S01]  /*0350*/  @!P2 MOV R12, 0xbcdc1be7 ;  /* 0xbcdc1be7000ca802 */ /* 0x000fe20000000f00 */
[----:B------:R-:W-:Y:S01]  /*0360*/  FFMA.FTZ R10, R10, R8, R11 ;  /* 0x000000080a0a7223 */ /* 0x000fe2000001000b */
[----:B------:R-:W-:Y:S01]  /*0370*/  HFMA2.MMA R11, -RZ, RZ, 1.52734375, -41152 ;  /* 0x3e1cf906ff0b7435 */ /* 0x000fe200000001ff */
[-C--:B------:R-:W-:Y:S01]  /*0380*/  FFMA.FTZ R17, R17, R9.reuse, R16 ;  /* 0x0000000911117223 */ /* 0x080fe20000010010 */
[----:B------:R-:W-:Y:S01]  /*0390*/  IMAD.MOV.U32 R14, RZ, RZ, 0x3e1cf906 ;  /* 0x3e1cf906ff0e7424 */ /* 0x000fe200078e00ff */
[----:B------:R-:W-:Y:S01]  /*03a0*/  @!P2 MOV R14, 0x3de718af ;  /* 0x3de718af000ea802 */ /* 0x000fe20000000f00 */
[----:B------:R-:W-:Y:S01]  /*03b0*/  HFMA2.MMA R13, -RZ, RZ, 1.853515625, -0.00091457366943359375 ;  /* 0x3f6a937eff0d7435 */ /* 0x000fe200000001ff */
[----:B------:R-:W-:Y:S01]  /*03c0*/  FFMA.FTZ R17, R17, R9, R12 ;  /* 0x0000000911117223 */ /* 0x000fe2000001000c */
[----:B------:R-:W-:Y:S01]  /*03d0*/  @!P1 MOV R11, 0x3de718af ;  /* 0x3de718af000b9802 */ /* 0x000fe20000000f00 */
[----:B------:R-:W-:Y:S01]  /*03e0*/  IMAD.MOV.U32 R16, RZ, RZ, 0x3f6a937e ;  /* 0x3f6a937eff107424 */ /* 0x000fe200078e00ff */
[----:B------:R-:W-:Y:S01]  /*03f0*/  HFMA2.MMA R15, -RZ, RZ, 1.78125, -136.25 ;  /* 0x3f20d842ff0f7435 */ /* 0x000fe200000001ff */
[----:B------:R-:W-:-:S02]  /*0400*/  @!P2 IMAD.MOV.U32 R16, RZ, RZ, -0x413f6c54 ;  /* 0xbec093acff10a424 */ /* 0x000fc400078e00ff */
[-C--:B------:R-:W-:Y:S01]  /*0410*/  FFMA.FTZ R17, R17, R9.reuse, R14 ;  /* 0x0000000911117223 */ /* 0x080fe2000001000e */
[----:B------:R-:W-:Y:S01]  /*0420*/  @!P1 MOV R13, 0xbec093ac ;  /* 0xbec093ac000d9802 */ /* 0x000fe20000000f00 */
[-C--:B------:R-:W-:Y:S01]  /*0430*/  FFMA.FTZ R10, R10, R8.reuse, R11 ;  /* 0x000000080a0a7223 */ /* 0x080fe2000001000b */
[----:B------:R-:W-:Y:S01]  /*0440*/  MOV R12, 0x3f20d842 ;  /* 0x3f20d842000c7802 */ /* 0x000fe20000000f00 */
[-C--:B------:R-:W-:Y:S01]  /*0450*/  FFMA.FTZ R17, R17, R9.reuse, R16 ;  /* 0x0000000911117223 */ /* 0x080fe20000010010 */
[----:B------:R-:W-:Y:S01]  /*0460*/  @!P2 IMAD.MOV.U32 R12, RZ, RZ, 0x3e0375d3 ;  /* 0x3e0375d3ff0ca424 */ /* 0x000fe200078e00ff */
[----:B------:R-:W-:Y:S01]  /*0470*/  @!P1 MOV R15, 0x3e0375d3 ;  /* 0x3e0375d3000f9802 */ /* 0x000fe20000000f00 */
[----:B------:R-:W-:Y:S01]  /*0480*/  FFMA.FTZ R10, R10, R8, R13 ;  /* 0x000000080a0a7223 */ /* 0x000fe2000001000d */
[----:B------:R-:W-:Y:S01]  /*0490*/  FSEL R11, -R9, R6, P2 ;  /* 0x00000006090b7208 */ /* 0x000fe20001000100 */
[----:B------:R-:W-:Y:S01]  /*04a0*/  FFMA.FTZ R12, R17, R9, R12 ;  /* 0x00000009110c7223 */ /* 0x000fe2000001000c */
[----:B------:R-:W-:Y:S01]  /*04b0*/  FSEL R9, -R8, R7, P1 ;  /* 0x0000000708097208 */ /* 0x000fe20000800100 */
[----:B------:R-:W-:-:S02]  /*04c0*/  FFMA.FTZ R10, R10, R8, R15 ;  /* 0x000000080a0a7223 */ /* 0x000fc4000001000f */
[----:B------:R-:W-:Y:S02]  /*04d0*/  FFMA.FTZ R11, R12, R11, R11 ;  /* 0x0000000b0c0b7223 */ /* 0x000fe4000001000b */
[----:B------:R-:W-:Y:S02]  /*04e0*/  FFMA.FTZ R9, R10, R9, R9 ;  /* 0x000000090a097223 */ /* 0x000fe40000010009 */
[----:B------:R-:W1:Y:S08]  /*04f0*/  @P2 MUFU.EX2 R12, R11 ;  /* 0x0000000b000c2308 */ /* 0x000e700000000800 */
[----:B------:R-:W2:Y:S01]  /*0500*/  @P1 MUFU.EX2 R8, R9 ;  /* 0x0000000900081308 */ /* 0x000ea20000000800 */
[----:B-1----:R-:W-:Y:S01]  /*0510*/  @P2 FADD R13, -R12, 1 ;  /* 0x3f8000000c0d2421 */ /* 0x002fe20000000100 */
[----:B--2---:R-:W-:-:S04]  /*0520*/  @P1 FADD R8, -R8, 1 ;  /* 0x3f80000008081421 */ /* 0x004fc80000000100 */
[----:B------:R-:W-:Y:S02]  /*0530*/  @P2 LOP3.LUT R11, R13, 0x80000000, R6, 0xf8, !PT ;  /* 0x800000000d0b2812 */ /* 0x000fe400078ef806 */
[----:B------:R-:W-:Y:S02]  /*0540*/  @P1 LOP3.LUT R9, R8, 0x80000000, R7, 0xf8, !PT ;  /* 0x8000000008091812 */ /* 0x000fe400078ef807 */
[----:B------:R-:W-:Y:S02]  /*0550*/  SHF.R.S32.HI R7, RZ, 0x1f, R0 ;  /* 0x0000001fff077819 */ /* 0x000fe40000011400 */
[----:B------:R-:W-:Y:S01]  /*0560*/  LEA R6, P1, R0, UR6, 0x2 ;  /* 0x0000000600067c11 */ /* 0x000fe2000f8210ff */
[----:B------:R-:W-:Y:S01]  /*0570*/  FMUL R8, R5, 0.5 ;  /* 0x3f00000005087820 */ /* 0x000fe20000400000 */
[----:B------:R-:W-:Y:S01]  /*0580*/  FMUL R10, R4, 0.5 ;  /* 0x3f000000040a7820 */ /* 0x000fe20000400000 */
[----:B------:R-:W-:Y:S01]  /*0590*/  FADD R11, R11, 1 ;  /* 0x3f8000000b0b7421 */ /* 0x000fe20000000000 */
[----:B------:R-:W-:Y:S01]  /*05a0*/  FADD R9, R9, 1 ;  /* 0x3f80000009097421 */ /* 0x000fe20000000000 */
[----:B------:R-:W-:Y:S01]  /*05b0*/  LEA.HI.X R7, R0, UR7, R7, 0x2, P1 ;  /* 0x0000000700077c11 */ /* 0x000fe200088f1407 */
[----:B------:R1:W-:Y:S01]  /*05c0*/  @!P0 STG.E.64 desc[UR4][R2.64], R4 ;  /* 0x0000000402008986 */ /* 0x0003e2000c101b04 */
[----:B------:R-:W-:Y:S01]  /*05d0*/  FMUL R11, R8, R11 ;  /* 0x0000000b080b7220 */ /* 0x000fe20000400000 */
[----:B------:R-:W-:Y:S01]  /*05e0*/  FMUL R10, R10, R9 ;  /* 0x000000090a0a7220 */ /* 0x000fe20000400000 */
[----:B------:R-:W-:Y:S06]  /*05f0*/  @P0 EXIT ;  /* 0x000000000000094d */ /* 0x000fec0003800000 */
[----:B------:R-:W-:Y:S01]  /*0600*/  STG.E.64 desc[UR4][R6.64], R10 ;  /* 0x0000000a06007986 */ /* 0x000fe2000c101b04 */
[----:B------:R-:W-:Y:S05]  /*0610*/  EXIT ;  /* 0x000000000000794d */ /* 0x000fea0003800000 */
.L_x_0:
[----:B------:R-:W-:-:S00]  /*0620*/  BRA `(.L_x_0) ;  /* 0xfffffffc00fc7947 */ /* 0x000fc0000383ffff */
[----:B------:R-:W-:-:S00]  /*0630*/  NOP ;  /* 0x0000000000007918 */ /* 0x000fc00000000000 */
        /* <DEDUP_REMOVED lines=12> */
.L_x_1:


//--------------------- .nv.global.init           --------------------------
	.section	.nv.global.init,"aw",@progbits
.nv.global.init:
	.type		_$_str,@object
	.size		_$_str,(.L_0 - _$_str)
_$_str:
        /*0000*/ 	.byte	0x5f, 0x5f, 0x43, 0x55, 0x44, 0x41, 0x5f, 0x46, 0x54, 0x5a, 0x00
.L_0:


//--------------------- .nv.constant0.triton_poi_fused_convolution_gelu_7 --------------------------
	.section	.nv.constant0.triton_poi_fused_convolution_gelu_7,"a",@progbits
	.sectionflags	@""
	.align	4
.nv.constant0.triton_poi_fused_convolution_gelu_7:
	.zero		556
